	.headerflags	@"EF_CUDA_TEXMODE_UNIFIED EF_CUDA_64BIT_ADDRESS EF_CUDA_ACCELERATORS EF_CUDA_SM90 EF_CUDA_VIRTUAL_SM(EF_CUDA_SM90)"
	.elftype	@"ET_EXEC"


//--------------------- .nv.info                  --------------------------
	.section	.nv.info,"",@"SHT_CUDA_INFO"
	.align	4


	//----- nvinfo : EIATTR_REGCOUNT
	.align		4
        /*0000*/ 	.byte	0x04, 0x2f
        /*0002*/ 	.short	(.L_1 - .L_0)
	.align		4
.L_0:
        /*0004*/ 	.word	index@(triton_poi_fused_cat_4)
        /*0008*/ 	.word	0x0000000f


	//----- nvinfo : EIATTR_MIN_STACK_SIZE
	.align		4
.L_1:
        /*000c*/ 	.byte	0x04, 0x12
        /*000e*/ 	.short	(.L_3 - .L_2)
	.align		4
.L_2:
        /*0010*/ 	.word	index@(triton_poi_fused_cat_4)
        /*0014*/ 	.word	0x00000000


	//----- nvinfo : EIATTR_FRAME_SIZE
	.align		4
.L_3:
        /*0018*/ 	.byte	0x04, 0x11
        /*001a*/ 	.short	(.L_5 - .L_4)
	.align		4
.L_4:
        /*001c*/ 	.word	index@(triton_poi_fused_cat_4)
        /*0020*/ 	.word	0x00000000


	//----- nvinfo : EIATTR_MIN_STACK_SIZE
	.align		4
.L_5:
        /*0024*/ 	.byte	0x04, 0x12
        /*0026*/ 	.short	(.L_7 - .L_6)
	.align		4
.L_6:
        /*0028*/ 	.word	index@(triton_poi_fused_cat_4)
        /*002c*/ 	.word	0x00000000
.L_7:


//--------------------- .nv.info.triton_poi_fused_cat_4 --------------------------
	.section	.nv.info.triton_poi_fused_cat_4,"",@"SHT_CUDA_INFO"
	.sectionflags	@""
	.align	4


	//----- nvinfo : EIATTR_CUDA_API_VERSION
	.align		4
        /*0000*/ 	.byte	0x04, 0x37
        /*0002*/ 	.short	(.L_9 - .L_8)
.L_8:
        /*0004*/ 	.word	0x0000007c


	//----- nvinfo : EIATTR_KPARAM_INFO
	.align		4
.L_9:
        /*0008*/ 	.byte	0x04, 0x17
        /*000a*/ 	.short	(.L_11 - .L_10)
.L_10:
        /*000c*/ 	.word	0x00000000
        /*0010*/ 	.short	0x0003
        /*0012*/ 	.short	0x0018
        /*0014*/ 	.byte	0x00, 0xf0, 0x11, 0x00


	//----- nvinfo : EIATTR_KPARAM_INFO
	.align		4
.L_11:
        /*0018*/ 	.byte	0x04, 0x17
        /*001a*/ 	.short	(.L_13 - .L_12)
.L_12:
        /*001c*/ 	.word	0x00000000
        /*0020*/ 	.short	0x0002
        /*0022*/ 	.short	0x0010
        /*0024*/ 	.byte	0x00, 0xf4, 0x21, 0x00


	//----- nvinfo : EIATTR_KPARAM_INFO
	.align		4
.L_13:
        /*0028*/ 	.byte	0x04, 0x17
        /*002a*/ 	.short	(.L_15 - .L_14)
.L_14:
        /*002c*/ 	.word	0x00000000
        /*0030*/ 	.short	0x0001
        /*0032*/ 	.short	0x0008
        /*0034*/ 	.byte	0x00, 0xf4, 0x21, 0x00


	//----- nvinfo : EIATTR_KPARAM_INFO
	.align		4
.L_15:
        /*0038*/ 	.byte	0x04, 0x17
        /*003a*/ 	.short	(.L_17 - .L_16)
.L_16:
        /*003c*/ 	.word	0x00000000
        /*0040*/ 	.short	0x0000
        /*0042*/ 	.short	0x0000
        /*0044*/ 	.byte	0x00, 0xf4, 0x21, 0x00


	//----- nvinfo : EIATTR_SPARSE_MMA_MASK
	.align		4
.L_17:
        /*0048*/ 	.byte	0x03, 0x50
        /*004a*/ 	.short	0x0000


	//----- nvinfo : EIATTR_MAXREG_COUNT
	.align		4
        /*004c*/ 	.byte	0x03, 0x1b
        /*004e*/ 	.short	0x00ff


	//----- nvinfo : EIATTR_EXIT_INSTR_OFFSETS
	.align		4
        /*0050*/ 	.byte	0x04, 0x1c
        /*0052*/ 	.short	(.L_19 - .L_18)


	//   ....[0]....
.L_18:
        /*0054*/ 	.word	0x00000570


	//   ....[1]....
        /*0058*/ 	.word	0x00000590


	//----- nvinfo : EIATTR_REQNTID
	.align		4
.L_19:
        /*005c*/ 	.byte	0x04, 0x10
        /*005e*/ 	.short	(.L_21 - .L_20)
.L_20:
        /*0060*/ 	.word	0x00000080
        /*0064*/ 	.word	0x00000001
        /*0068*/ 	.word	0x00000001


	//----- nvinfo : EIATTR_CBANK_PARAM_SIZE
	.align		4
.L_21:
        /*006c*/ 	.byte	0x03, 0x19
        /*006e*/ 	.short	0x001c


	//----- nvinfo : EIATTR_PARAM_CBANK
	.align		4
        /*0070*/ 	.byte	0x04, 0x0a
        /*0072*/ 	.short	(.L_23 - .L_22)
	.align		4
.L_22:
        /*0074*/ 	.word	index@(.nv.constant0.triton_poi_fused_cat_4)
        /*0078*/ 	.short	0x0210
        /*007a*/ 	.short	0x001c


	//----- nvinfo : EIATTR_SW_WAR
	.align		4
.L_23:
        /*007c*/ 	.byte	0x04, 0x36
        /*007e*/ 	.short	(.L_25 - .L_24)
.L_24:
        /*0080*/ 	.word	0x00000008
.L_25:


//--------------------- .nv.callgraph             --------------------------
	.section	.nv.callgraph,"",@"SHT_CUDA_CALLGRAPH"
	.align	4
	.sectionentsize	8
	.align		4
        /*0000*/ 	.word	0x00000000
	.align		4
        /*0004*/ 	.word	0xffffffff
	.align		4
        /*0008*/ 	.word	0x00000000
	.align		4
        /*000c*/ 	.word	0xfffffffe
	.align		4
        /*0010*/ 	.word	0x00000000
	.align		4
        /*0014*/ 	.word	0xfffffffd
	.align		4
        /*0018*/ 	.word	0x00000000
	.align		4
        /*001c*/ 	.word	0xfffffffc


//--------------------- .text.triton_poi_fused_cat_4 --------------------------
	.section	.text.triton_poi_fused_cat_4,"ax",@progbits
	.align	128
        .global         triton_poi_fused_cat_4
        .type           triton_poi_fused_cat_4,@function
        .size           triton_poi_fused_cat_4,(.L_x_1 - triton_poi_fused_cat_4)
        .other          triton_poi_fused_cat_4,@"STO_CUDA_ENTRY STV_DEFAULT"
triton_poi_fused_cat_4:
.text.triton_poi_fused_cat_4:
[----:B------:R-:W0:Y:S02]  /*0000*/  LDC R1, c[0x0][0x28] ;  /* 0x00000a00ff017b82 */ /* 0x000e240000000800 */
[----:B------:R-:W1:Y:S01]  /*0010*/  S2R R0, SR_TID.X ;  /* 0x0000000000007919 */ /* 0x000e620000002100 */
[----:B------:R-:W2:Y:S01]  /*0020*/  LDC.64 R4, c[0x0][0x218] ;  /* 0x00008600ff047b82 */ /* 0x000ea20000000a00 */
[----:B------:R-:W-:Y:S01]  /*0030*/  ULDC.64 UR4, c[0x0][0x208] ;  /* 0x0000820000047ab9 */ /* 0x000fe20000000a00 */
[----:B------:R-:W3:Y:S01]  /*0040*/  S2R R9, SR_CTAID.X ;  /* 0x0000000000097919 */ /* 0x000ee20000002500 */
[----:B-1----:R-:W-:-:S05]  /*0050*/  IMAD.SHL.U32 R0, R0, 0x2, RZ ;  /* 0x0000000200007824 */ /* 0x002fca00078e00ff */
[----:B------:R-:W-:-:S05]  /*0060*/  LOP3.LUT R0, R0, 0xfe, RZ, 0xc0, !PT ;  /* 0x000000fe00007812 */ /* 0x000fca00078ec0ff */
[----:B---3--:R-:W-:Y:S01]  /*0070*/  IMAD R0, R9, 0x100, R0 ;  /* 0x0000010009007824 */ /* 0x008fe200078e0200 */
[----:B------:R-:W-:-:S04]  /*0080*/  SHF.R.S32.HI R9, RZ, 0x17, R9 ;  /* 0x00000017ff097819 */ /* 0x000fc80000011409 */
[----:B------:R-:W-:Y:S02]  /*0090*/  SHF.R.S32.HI R3, RZ, 0x1f, R0 ;  /* 0x0000001fff037819 */ /* 0x000fe40000011400 */
[----:B------:R-:W-:Y:S02]  /*00a0*/  SGXT R9, R9, 0x1 ;  /* 0x000000010909781a */ /* 0x000fe40000000200 */
[-C--:B------:R-:W-:Y:S02]  /*00b0*/  LEA.HI R6, R3, R0.reuse, RZ, 0x8 ;  /* 0x0000000003067211 */ /* 0x080fe400078f40ff */
[----:B------:R-:W1:Y:S01]  /*00c0*/  LDC.64 R2, c[0x0][0x210] ;  /* 0x00008400ff027b82 */ /* 0x000e620000000a00 */
[----:B------:R-:W-:Y:S02]  /*00d0*/  LEA.HI R10, R9, R0, RZ, 0x9 ;  /* 0x00000000090a7211 */ /* 0x000fe400078f48ff */
[----:B------:R-:W-:Y:S02]  /*00e0*/  SHF.R.S32.HI R7, RZ, 0x8, R6 ;  /* 0x00000008ff077819 */ /* 0x000fe40000011406 */
[----:B------:R-:W-:-:S02]  /*00f0*/  LOP3.LUT R9, R6, 0xffffff00, RZ, 0xc0, !PT ;  /* 0xffffff0006097812 */ /* 0x000fc400078ec0ff */
[----:B------:R-:W-:Y:S02]  /*0100*/  LEA.HI R8, R6, R7, RZ, 0x1 ;  /* 0x0000000706087211 */ /* 0x000fe400078f08ff */
[C---:B------:R-:W-:Y:S01]  /*0110*/  ISETP.GE.AND P0, PT, R0.reuse, 0x800, PT ;  /* 0x000008000000780c */ /* 0x040fe20003f06270 */
[----:B------:R-:W-:Y:S01]  /*0120*/  IMAD.IADD R9, R0, 0x1, -R9 ;  /* 0x0000000100097824 */ /* 0x000fe200078e0a09 */
[----:B------:R-:W-:Y:S02]  /*0130*/  LOP3.LUT R8, R8, 0xfffffffe, RZ, 0xc0, !PT ;  /* 0xfffffffe08087812 */ /* 0x000fe400078ec0ff */
[----:B------:R-:W-:Y:S02]  /*0140*/  SHF.R.S32.HI R10, RZ, 0x9, R10 ;  /* 0x00000009ff0a7819 */ /* 0x000fe4000001140a */
[----:B------:R-:W-:Y:S02]  /*0150*/  IADD3 R8, R7, -R8, RZ ;  /* 0x8000000807087210 */ /* 0x000fe40007ffe0ff */
[----:B------:R-:W-:-:S02]  /*0160*/  LEA R9, R10, R9, 0x8 ;  /* 0x000000090a097211 */ /* 0x000fc400078e40ff */
[----:B------:R-:W-:Y:S02]  /*0170*/  CS2R R10, SRZ ;  /* 0x00000000000a7805 */ /* 0x000fe4000001ff00 */
[C---:B------:R-:W-:Y:S02]  /*0180*/  ISETP.GE.AND P1, PT, R8.reuse, 0x1, PT ;  /* 0x000000010800780c */ /* 0x040fe40003f26270 */
[----:B------:R-:W-:Y:S01]  /*0190*/  ISETP.GT.AND P3, PT, R8, RZ, !P0 ;  /* 0x000000ff0800720c */ /* 0x000fe20004764270 */
[C---:B--2---:R-:W-:Y:S01]  /*01a0*/  IMAD.WIDE R4, R9.reuse, 0x4, R4 ;  /* 0x0000000409047825 */ /* 0x044fe200078e0204 */
[----:B------:R-:W-:Y:S02]  /*01b0*/  ISETP.LT.AND P2, PT, R0, 0x800, !P1 ;  /* 0x000008000000780c */ /* 0x000fe40004f41270 */
[----:B------:R-:W-:Y:S01]  /*01c0*/  CS2R R6, SRZ ;  /* 0x0000000000067805 */ /* 0x000fe2000001ff00 */
[----:B-1----:R-:W-:-:S08]  /*01d0*/  IMAD.WIDE R2, R9, 0x4, R2 ;  /* 0x0000000409027825 */ /* 0x002fd000078e0202 */
[----:B------:R-:W2:Y:S04]  /*01e0*/  @P3 LDG.E.EL.64 R10, desc[UR4][R4.64] ;  /* 0x00000004040a3981 */ /* 0x000ea8000c2e1b00 */
[----:B------:R-:W3:Y:S01]  /*01f0*/  @P2 LDG.E.EL.64 R6, desc[UR4][R2.64] ;  /* 0x0000000402062981 */ /* 0x000ee2000c2e1b00 */
[----:B--2---:R-:W-:Y:S02]  /*0200*/  SEL R10, R10, RZ, P3 ;  /* 0x000000ff0a0a7207 */ /* 0x004fe40001800000 */
[----:B------:R-:W-:Y:S02]  /*0210*/  SEL R11, R11, RZ, P3 ;  /* 0x000000ff0b0b7207 */ /* 0x000fe40001800000 */
[----:B---3--:R-:W-:Y:S01]  /*0220*/  SEL R6, R6, RZ, P2 ;  /* 0x000000ff06067207 */ /* 0x008fe20001000000 */
[----:B------:R-:W-:Y:S01]  /*0230*/  FADD R10, RZ, -R10 ;  /* 0x8000000aff0a7221 */ /* 0x000fe20000000000 */
[----:B------:R-:W-:Y:S01]  /*0240*/  SEL R7, R7, RZ, P2 ;  /* 0x000000ff07077207 */ /* 0x000fe20001000000 */
[----:B------:R-:W-:-:S02]  /*0250*/  FADD R11, RZ, -R11 ;  /* 0x8000000bff0b7221 */ /* 0x000fc40000000000 */
[----:B------:R-:W-:Y:S01]  /*0260*/  FADD R6, RZ, -R6 ;  /* 0x80000006ff067221 */ /* 0x000fe20000000000 */
[----:B------:R-:W-:Y:S01]  /*0270*/  FMUL R10, R10, 1.4426950216293334961 ;  /* 0x3fb8aa3b0a0a7820 */ /* 0x000fe20000400000 */
[----:B------:R-:W-:Y:S01]  /*0280*/  FADD R7, RZ, -R7 ;  /* 0x80000007ff077221 */ /* 0x000fe20000000000 */
[----:B------:R-:W-:Y:S01]  /*0290*/  FMUL R11, R11, 1.4426950216293334961 ;  /* 0x3fb8aa3b0b0b7820 */ /* 0x000fe20000400000 */
[----:B------:R-:W-:Y:S02]  /*02a0*/  FMUL R6, R6, 1.4426950216293334961 ;  /* 0x3fb8aa3b06067820 */ /* 0x000fe40000400000 */
[----:B------:R-:W-:Y:S01]  /*02b0*/  FMUL R7, R7, 1.4426950216293334961 ;  /* 0x3fb8aa3b07077820 */ /* 0x000fe20000400000 */
[----:B------:R-:W-:Y:S02]  /*02c0*/  FSETP.GEU.AND P2, PT, R10, -126, PT ;  /* 0xc2fc00000a00780b */ /* 0x000fe40003f4e000 */
[----:B------:R-:W-:Y:S02]  /*02d0*/  FSETP.GEU.AND P5, PT, R6, -126, PT ;  /* 0xc2fc00000600780b */ /* 0x000fe40003fae000 */
[----:B------:R-:W-:-:S02]  /*02e0*/  FSETP.GEU.AND P3, PT, R7, -126, PT ;  /* 0xc2fc00000700780b */ /* 0x000fc40003f6e000 */
[----:B------:R-:W-:-:S07]  /*02f0*/  FSETP.GEU.AND P4, PT, R11, -126, PT ;  /* 0xc2fc00000b00780b */ /* 0x000fce0003f8e000 */
[----:B------:R-:W-:Y:S02]  /*0300*/  @!P2 FMUL R10, R10, 0.5 ;  /* 0x3f0000000a0aa820 */ /* 0x000fe40000400000 */
[----:B------:R-:W-:Y:S02]  /*0310*/  @!P5 FMUL R6, R6, 0.5 ;  /* 0x3f0000000606d820 */ /* 0x000fe40000400000 */
[----:B------:R-:W-:Y:S01]  /*0320*/  @!P3 FMUL R7, R7, 0.5 ;  /* 0x3f0000000707b820 */ /* 0x000fe20000400000 */
[----:B------:R-:W1:Y:S01]  /*0330*/  MUFU.EX2 R4, R10 ;  /* 0x0000000a00047308 */ /* 0x000e620000000800 */
[----:B------:R-:W-:-:S07]  /*0340*/  @!P4 FMUL R11, R11, 0.5 ;  /* 0x3f0000000b0bc820 */ /* 0x000fce0000400000 */
[----:B------:R-:W2:Y:S01]  /*0350*/  MUFU.EX2 R2, R6 ;  /* 0x0000000600027308 */ /* 0x000ea20000000800 */
[----:B-1----:R-:W-:-:S07]  /*0360*/  @!P2 FMUL R4, R4, R4 ;  /* 0x000000040404a220 */ /* 0x002fce0000400000 */
[----:B------:R-:W1:Y:S01]  /*0370*/  MUFU.EX2 R3, R7 ;  /* 0x0000000700037308 */ /* 0x000e620000000800 */
[----:B------:R-:W-:Y:S01]  /*0380*/  FADD R9, R4, 1 ;  /* 0x3f80000004097421 */ /* 0x000fe20000000000 */
[----:B--2---:R-:W-:-:S06]  /*0390*/  @!P5 FMUL R2, R2, R2 ;  /* 0x000000020202d220 */ /* 0x004fcc0000400000 */
[----:B------:R2:W3:Y:S01]  /*03a0*/  MUFU.EX2 R8, R11 ;  /* 0x0000000b00087308 */ /* 0x0004e20000000800 */
[----:B------:R-:W-:Y:S01]  /*03b0*/  FSETP.GT.AND P2, PT, R9, 8.50705917302346158658e+37, PT ;  /* 0x7e8000000900780b */ /* 0x000fe20003f44000 */
[----:B------:R-:W-:Y:S01]  /*03c0*/  FADD R4, R2, 1 ;  /* 0x3f80000002047421 */ /* 0x000fe20000000000 */
[----:B-1----:R-:W-:-:S04]  /*03d0*/  @!P3 FMUL R3, R3, R3 ;  /* 0x000000030303b220 */ /* 0x002fc80000400000 */
[----:B------:R-:W-:Y:S01]  /*03e0*/  FSETP.GT.AND P3, PT, R4, 8.50705917302346158658e+37, PT ;  /* 0x7e8000000400780b */ /* 0x000fe20003f64000 */
[----:B--2---:R-:W-:Y:S02]  /*03f0*/  IMAD.MOV.U32 R11, RZ, RZ, 0x3e800000 ;  /* 0x3e800000ff0b7424 */ /* 0x004fe400078e00ff */
[----:B------:R-:W-:Y:S02]  /*0400*/  FADD R5, R3, 1 ;  /* 0x3f80000003057421 */ /* 0x000fe40000000000 */
[----:B------:R-:W1:Y:S02]  /*0410*/  LDC.64 R2, c[0x0][0x220] ;  /* 0x00008800ff027b82 */ /* 0x000e640000000a00 */
[----:B------:R-:W-:Y:S01]  /*0420*/  @P2 FMUL R9, R9, 0.25 ;  /* 0x3e80000009092820 */ /* 0x000fe20000400000 */
[----:B---3--:R-:W-:Y:S01]  /*0430*/  @!P4 FMUL R8, R8, R8 ;  /* 0x000000080808c220 */ /* 0x008fe20000400000 */
[----:B------:R-:W-:Y:S02]  /*0440*/  FSETP.GT.AND P4, PT, R5, 8.50705917302346158658e+37, PT ;  /* 0x7e8000000500780b */ /* 0x000fe40003f84000 */
[C---:B------:R-:W-:Y:S01]  /*0450*/  FSEL R7, R11.reuse, 1, P3 ;  /* 0x3f8000000b077808 */ /* 0x040fe20001800000 */
[----:B------:R-:W-:Y:S01]  /*0460*/  FADD R10, R8, 1 ;  /* 0x3f800000080a7421 */ /* 0x000fe20000000000 */
[----:B------:R-:W-:Y:S01]  /*0470*/  MUFU.RCP R9, R9 ;  /* 0x0000000900097308 */ /* 0x000fe20000001000 */
[----:B------:R-:W-:Y:S01]  /*0480*/  @P3 FMUL R4, R4, 0.25 ;  /* 0x3e80000004043820 */ /* 0x000fe20000400000 */
[----:B------:R-:W-:-:S02]  /*0490*/  FSEL R8, R11, 1, P4 ;  /* 0x3f8000000b087808 */ /* 0x000fc40002000000 */
[----:B------:R-:W-:Y:S02]  /*04a0*/  FSETP.GT.AND P5, PT, R10, 8.50705917302346158658e+37, PT ;  /* 0x7e8000000a00780b */ /* 0x000fe40003fa4000 */
[----:B------:R-:W-:Y:S02]  /*04b0*/  FSEL R12, R11, 1, P2 ;  /* 0x3f8000000b0c7808 */ /* 0x000fe40001000000 */
[----:B------:R-:W2:Y:S01]  /*04c0*/  MUFU.RCP R4, R4 ;  /* 0x0000000400047308 */ /* 0x000ea20000001000 */
[----:B------:R-:W-:Y:S01]  /*04d0*/  @P4 FMUL R5, R5, 0.25 ;  /* 0x3e80000005054820 */ /* 0x000fe20000400000 */
[----:B------:R-:W-:-:S06]  /*04e0*/  FSEL R11, R11, 1, P5 ;  /* 0x3f8000000b0b7808 */ /* 0x000fcc0002800000 */
[----:B------:R-:W3:Y:S01]  /*04f0*/  MUFU.RCP R5, R5 ;  /* 0x0000000500057308 */ /* 0x000ee20000001000 */
[----:B------:R-:W-:Y:S01]  /*0500*/  @P5 FMUL R10, R10, 0.25 ;  /* 0x3e8000000a0a5820 */ /* 0x000fe20000400000 */
[----:B-1----:R-:W-:-:S04]  /*0510*/  IMAD.WIDE R2, R0, 0x4, R2 ;  /* 0x0000000400027825 */ /* 0x002fc800078e0202 */
[----:B--2---:R-:W-:Y:S02]  /*0520*/  FMUL R6, R4, R7 ;  /* 0x0000000704067220 */ /* 0x004fe40000400000 */
[----:B------:R-:W1:Y:S01]  /*0530*/  MUFU.RCP R10, R10 ;  /* 0x0000000a000a7308 */ /* 0x000e620000001000 */
[----:B------:R-:W-:Y:S01]  /*0540*/  @P1 FMUL R6, R9, R12 ;  /* 0x0000000c09061220 */ /* 0x000fe20000400000 */
[----:B---3--:R-:W-:Y:S01]  /*0550*/  FMUL R7, R5, R8 ;  /* 0x0000000805077220 */ /* 0x008fe20000400000 */
[----:B-1----:R-:W-:Y:S01]  /*0560*/  @P1 FMUL R7, R10, R11 ;  /* 0x0000000b0a071220 */ /* 0x002fe20000400000 */
[----:B------:R-:W-:Y:S06]  /*0570*/  @P0 EXIT ;  /* 0x000000000000094d */ /* 0x000fec0003800000 */
[----:B------:R-:W-:Y:S01]  /*0580*/  STG.E.64 desc[UR4][R2.64], R6 ;  /* 0x0000000602007986 */ /* 0x000fe2000c101b04 */
[----:B------:R-:W-:Y:S05]  /*0590*/  EXIT ;  /* 0x000000000000794d */ /* 0x000fea0003800000 */
.L_x_0:
[----:B------:R-:W-:-:S00]  /*05a0*/  BRA `(.L_x_0) ;  /* 0xfffffffc00fc7947 */ /* 0x000fc0000383ffff */
[----:B------:R-:W-:-:S00]  /*05b0*/  NOP ;  /* 0x0000000000007918 */ /* 0x000fc00000000000 */
        /* <DEDUP_REMOVED lines=12> */
.L_x_1:


//--------------------- .nv.constant0.triton_poi_fused_cat_4 --------------------------
	.section	.nv.constant0.triton_poi_fused_cat_4,"a",@progbits
	.sectionflags	@""
	.align	4
.nv.constant0.triton_poi_fused_cat_4:
	.zero		556
